//
// Generated by NVIDIA NVVM Compiler
//
// Compiler Build ID: CL-36424714
// Cuda compilation tools, release 13.0, V13.0.88
// Based on NVVM 20.0.0
//

.version 9.0
.target sm_100
.address_size 64

	// .globl	_ZN3cub18CUB_300001_SM_10006detail11EmptyKernelIvEEvv
.global .align 1 .b8 _ZN41_INTERNAL_26a31d1f_4_k_cu_a9bbacb1_2714354cuda3std3__45__cpo5beginE[1];
.global .align 1 .b8 _ZN41_INTERNAL_26a31d1f_4_k_cu_a9bbacb1_2714354cuda3std3__45__cpo3endE[1];
.global .align 1 .b8 _ZN41_INTERNAL_26a31d1f_4_k_cu_a9bbacb1_2714354cuda3std3__45__cpo6cbeginE[1];
.global .align 1 .b8 _ZN41_INTERNAL_26a31d1f_4_k_cu_a9bbacb1_2714354cuda3std3__45__cpo4cendE[1];
.global .align 1 .b8 _ZN41_INTERNAL_26a31d1f_4_k_cu_a9bbacb1_2714354cuda3std3__45__cpo6rbeginE[1];
.global .align 1 .b8 _ZN41_INTERNAL_26a31d1f_4_k_cu_a9bbacb1_2714354cuda3std3__45__cpo4rendE[1];
.global .align 1 .b8 _ZN41_INTERNAL_26a31d1f_4_k_cu_a9bbacb1_2714354cuda3std3__45__cpo7crbeginE[1];
.global .align 1 .b8 _ZN41_INTERNAL_26a31d1f_4_k_cu_a9bbacb1_2714354cuda3std3__45__cpo5crendE[1];
.global .align 1 .b8 _ZN41_INTERNAL_26a31d1f_4_k_cu_a9bbacb1_2714354cuda3std3__443_GLOBAL__N__26a31d1f_4_k_cu_a9bbacb1_2714356ignoreE[1];
.global .align 1 .b8 _ZN41_INTERNAL_26a31d1f_4_k_cu_a9bbacb1_2714354cuda3std3__419piecewise_constructE[1];
.global .align 1 .b8 _ZN41_INTERNAL_26a31d1f_4_k_cu_a9bbacb1_2714354cuda3std3__48in_placeE[1];
.global .align 1 .b8 _ZN41_INTERNAL_26a31d1f_4_k_cu_a9bbacb1_2714354cuda3std3__420unreachable_sentinelE[1];
.global .align 1 .b8 _ZN41_INTERNAL_26a31d1f_4_k_cu_a9bbacb1_2714354cuda3std3__47nulloptE[1];
.global .align 1 .b8 _ZN41_INTERNAL_26a31d1f_4_k_cu_a9bbacb1_2714354cuda3std3__48unexpectE[1];
.global .align 1 .b8 _ZN41_INTERNAL_26a31d1f_4_k_cu_a9bbacb1_2714354cuda3std6ranges3__45__cpo4swapE[1];
.global .align 1 .b8 _ZN41_INTERNAL_26a31d1f_4_k_cu_a9bbacb1_2714354cuda3std6ranges3__45__cpo9iter_moveE[1];
.global .align 1 .b8 _ZN41_INTERNAL_26a31d1f_4_k_cu_a9bbacb1_2714354cuda3std6ranges3__45__cpo5beginE[1];
.global .align 1 .b8 _ZN41_INTERNAL_26a31d1f_4_k_cu_a9bbacb1_2714354cuda3std6ranges3__45__cpo3endE[1];
.global .align 1 .b8 _ZN41_INTERNAL_26a31d1f_4_k_cu_a9bbacb1_2714354cuda3std6ranges3__45__cpo6cbeginE[1];
.global .align 1 .b8 _ZN41_INTERNAL_26a31d1f_4_k_cu_a9bbacb1_2714354cuda3std6ranges3__45__cpo4cendE[1];
.global .align 1 .b8 _ZN41_INTERNAL_26a31d1f_4_k_cu_a9bbacb1_2714354cuda3std6ranges3__45__cpo7advanceE[1];
.global .align 1 .b8 _ZN41_INTERNAL_26a31d1f_4_k_cu_a9bbacb1_2714354cuda3std6ranges3__45__cpo9iter_swapE[1];
.global .align 1 .b8 _ZN41_INTERNAL_26a31d1f_4_k_cu_a9bbacb1_2714354cuda3std6ranges3__45__cpo4nextE[1];
.global .align 1 .b8 _ZN41_INTERNAL_26a31d1f_4_k_cu_a9bbacb1_2714354cuda3std6ranges3__45__cpo4prevE[1];
.global .align 1 .b8 _ZN41_INTERNAL_26a31d1f_4_k_cu_a9bbacb1_2714354cuda3std6ranges3__45__cpo4dataE[1];
.global .align 1 .b8 _ZN41_INTERNAL_26a31d1f_4_k_cu_a9bbacb1_2714354cuda3std6ranges3__45__cpo5cdataE[1];
.global .align 1 .b8 _ZN41_INTERNAL_26a31d1f_4_k_cu_a9bbacb1_2714354cuda3std6ranges3__45__cpo4sizeE[1];
.global .align 1 .b8 _ZN41_INTERNAL_26a31d1f_4_k_cu_a9bbacb1_2714354cuda3std6ranges3__45__cpo5ssizeE[1];
.global .align 1 .b8 _ZN41_INTERNAL_26a31d1f_4_k_cu_a9bbacb1_2714354cuda3std6ranges3__45__cpo8distanceE[1];
.global .align 1 .b8 _ZN41_INTERNAL_26a31d1f_4_k_cu_a9bbacb1_2714356thrust24THRUST_300001_SM_1000_NS6system6detail10sequential3seqE[1];
.global .align 1 .b8 _ZN41_INTERNAL_26a31d1f_4_k_cu_a9bbacb1_2714356thrust24THRUST_300001_SM_1000_NS12placeholders2_1E[1];
.global .align 1 .b8 _ZN41_INTERNAL_26a31d1f_4_k_cu_a9bbacb1_2714356thrust24THRUST_300001_SM_1000_NS12placeholders2_2E[1];
.global .align 1 .b8 _ZN41_INTERNAL_26a31d1f_4_k_cu_a9bbacb1_2714356thrust24THRUST_300001_SM_1000_NS12placeholders2_3E[1];
.global .align 1 .b8 _ZN41_INTERNAL_26a31d1f_4_k_cu_a9bbacb1_2714356thrust24THRUST_300001_SM_1000_NS12placeholders2_4E[1];
.global .align 1 .b8 _ZN41_INTERNAL_26a31d1f_4_k_cu_a9bbacb1_2714356thrust24THRUST_300001_SM_1000_NS12placeholders2_5E[1];
.global .align 1 .b8 _ZN41_INTERNAL_26a31d1f_4_k_cu_a9bbacb1_2714356thrust24THRUST_300001_SM_1000_NS12placeholders2_6E[1];
.global .align 1 .b8 _ZN41_INTERNAL_26a31d1f_4_k_cu_a9bbacb1_2714356thrust24THRUST_300001_SM_1000_NS12placeholders2_7E[1];
.global .align 1 .b8 _ZN41_INTERNAL_26a31d1f_4_k_cu_a9bbacb1_2714356thrust24THRUST_300001_SM_1000_NS12placeholders2_8E[1];
.global .align 1 .b8 _ZN41_INTERNAL_26a31d1f_4_k_cu_a9bbacb1_2714356thrust24THRUST_300001_SM_1000_NS12placeholders2_9E[1];
.global .align 1 .b8 _ZN41_INTERNAL_26a31d1f_4_k_cu_a9bbacb1_2714356thrust24THRUST_300001_SM_1000_NS12placeholders3_10E[1];

.visible .entry _ZN3cub18CUB_300001_SM_10006detail11EmptyKernelIvEEvv()
{


	ret;

}


// ===== COMPILED SASS (sm_100) =====

	.target	sm_100

	.elftype	@"ET_EXEC"


//--------------------- .note.nv.tkinfo           --------------------------
	.section	.note.nv.tkinfo,"",@"SHT_NOTE"
	.sectionflags	@"SHF_NOTE_NV_TKINFO"
	.tkinfo
        /*0018*/ 	.word	0x00000002
        /*0030*/ 	.string	""
        /*0030*/ 	.string	"ptxas"
        /*0030*/ 	.string	"Cuda compilation tools, release 13.0, V13.0.88"
        /*0030*/ 	.string	"Build cuda_13.0.r13.0/compiler.36424714_0"
        /*0030*/ 	.string	"-arch sm_100 -m 64 "



//--------------------- .note.nv.cuinfo           --------------------------
	.section	.note.nv.cuinfo,"",@"SHT_NOTE"
	.sectionflags	@"SHF_NOTE_NV_CUINFO"
        /*0018*/ 	.short	0x0002
        /*001a*/ 	.short	0x0064
        /*001c*/ 	.short	0x0082
	.zero		2


//--------------------- .nv.info                  --------------------------
	.section	.nv.info,"",@"SHT_CUDA_INFO"
	.align	4


	//----- nvinfo : EIATTR_REGCOUNT
	.align		4
        /*0000*/ 	.byte	0x04, 0x2f
        /*0002*/ 	.short	(.L_41 - .L_40)
	.align		4
.L_40:
        /*0004*/ 	.word	index@(_ZN3cub18CUB_300001_SM_10006detail11EmptyKernelIvEEvv)
        /*0008*/ 	.word	0x00000004


	//----- nvinfo : EIATTR_FRAME_SIZE
	.align		4
.L_41:
        /*000c*/ 	.byte	0x04, 0x11
        /*000e*/ 	.short	(.L_43 - .L_42)
	.align		4
.L_42:
        /*0010*/ 	.word	index@(_ZN3cub18CUB_300001_SM_10006detail11EmptyKernelIvEEvv)
        /*0014*/ 	.word	0x00000000


	//----- nvinfo : EIATTR_MIN_STACK_SIZE
	.align		4
.L_43:
        /*0018*/ 	.byte	0x04, 0x12
        /*001a*/ 	.short	(.L_45 - .L_44)
	.align		4
.L_44:
        /*001c*/ 	.word	index@(_ZN3cub18CUB_300001_SM_10006detail11EmptyKernelIvEEvv)
        /*0020*/ 	.word	0x00000000
.L_45:


//--------------------- .nv.compat                --------------------------
	.section	.nv.compat,"",@"SHT_CUDA_COMPAT_INFO"
	.align	4
        /*0000*/ 	.byte	0x02, 0x09, 0x00, 0x00, 0x02, 0x02, 0x01, 0x00, 0x02, 0x05, 0x05, 0x00, 0x03, 0x07, 0x01, 0x01
        /*0010*/ 	.byte	0x02, 0x03, 0x00, 0x00, 0x02, 0x06, 0x01, 0x00, 0x04, 0x0b, 0x08, 0x00, 0x09, 0x00, 0x00, 0x00
        /*0020*/ 	.byte	0x00, 0x00, 0x00, 0x00


//--------------------- .nv.info._ZN3cub18CUB_300001_SM_10006detail11EmptyKernelIvEEvv --------------------------
	.section	.nv.info._ZN3cub18CUB_300001_SM_10006detail11EmptyKernelIvEEvv,"",@"SHT_CUDA_INFO"
	.sectionflags	@""
	.align	4


	//----- nvinfo : EIATTR_CUDA_API_VERSION
	.align		4
        /*0000*/ 	.byte	0x04, 0x37
        /*0002*/ 	.short	(.L_47 - .L_46)
.L_46:
        /*0004*/ 	.word	0x00000082


	//----- nvinfo : EIATTR_SPARSE_MMA_MASK
	.align		4
.L_47:
        /*0008*/ 	.byte	0x03, 0x50
        /*000a*/ 	.short	0x0000


	//----- nvinfo : EIATTR_MAXREG_COUNT
	.align		4
        /*000c*/ 	.byte	0x03, 0x1b
        /*000e*/ 	.short	0x00ff


	//----- nvinfo : EIATTR_MERCURY_ISA_VERSION
	.align		4
        /*0010*/ 	.byte	0x03, 0x5f
        /*0012*/ 	.short	0x0101


	//----- nvinfo : EIATTR_VRC_CTA_INIT_COUNT
	.align		4
        /*0014*/ 	.byte	0x02, 0x4a
	.zero		1
	.zero		1


	//----- nvinfo : EIATTR_EXIT_INSTR_OFFSETS
	.align		4
        /*0018*/ 	.byte	0x04, 0x1c
        /*001a*/ 	.short	(.L_49 - .L_48)


	//   ....[0]....
.L_48:
        /*001c*/ 	.word	0x00000010


	//----- nvinfo : EIATTR_SW_WAR
	.align		4
.L_49:
        /*0020*/ 	.byte	0x04, 0x36
        /*0022*/ 	.short	(.L_51 - .L_50)
.L_50:
        /*0024*/ 	.word	0x00000008
.L_51:


//--------------------- .nv.callgraph             --------------------------
	.section	.nv.callgraph,"",@"SHT_CUDA_CALLGRAPH"
	.align	4
	.sectionentsize	8
	.align		4
        /*0000*/ 	.word	0x00000000
	.align		4
        /*0004*/ 	.word	0xffffffff
	.align		4
        /*0008*/ 	.word	0x00000000
	.align		4
        /*000c*/ 	.word	0xfffffffe
	.align		4
        /*0010*/ 	.word	0x00000000
	.align		4
        /*0014*/ 	.word	0xfffffffd
	.align		4
        /*0018*/ 	.word	0x00000000
	.align		4
        /*001c*/ 	.word	0xfffffffc


//--------------------- .nv.constant4             --------------------------
	.section	.nv.constant4,"a",@progbits
	.align	8
	.align		8
.nv.constant4:
        /*0000*/ 	.dword	_ZN41_INTERNAL_26a31d1f_4_k_cu_a9bbacb1_2717434cuda3std3__45__cpo5beginE
	.align		8
        /*0008*/ 	.dword	_ZN41_INTERNAL_26a31d1f_4_k_cu_a9bbacb1_2717434cuda3std3__45__cpo3endE
	.align		8
        /*0010*/ 	.dword	_ZN41_INTERNAL_26a31d1f_4_k_cu_a9bbacb1_2717434cuda3std3__45__cpo6cbeginE
	.align		8
        /*0018*/ 	.dword	_ZN41_INTERNAL_26a31d1f_4_k_cu_a9bbacb1_2717434cuda3std3__45__cpo4cendE
	.align		8
        /*0020*/ 	.dword	_ZN41_INTERNAL_26a31d1f_4_k_cu_a9bbacb1_2717434cuda3std3__45__cpo6rbeginE
	.align		8
        /*0028*/ 	.dword	_ZN41_INTERNAL_26a31d1f_4_k_cu_a9bbacb1_2717434cuda3std3__45__cpo4rendE
	.align		8
        /*0030*/ 	.dword	_ZN41_INTERNAL_26a31d1f_4_k_cu_a9bbacb1_2717434cuda3std3__45__cpo7crbeginE
	.align		8
        /*0038*/ 	.dword	_ZN41_INTERNAL_26a31d1f_4_k_cu_a9bbacb1_2717434cuda3std3__45__cpo5crendE
	.align		8
        /*0040*/ 	.dword	_ZN41_INTERNAL_26a31d1f_4_k_cu_a9bbacb1_2717434cuda3std3__443_GLOBAL__N__26a31d1f_4_k_cu_a9bbacb1_2717436ignoreE
	.align		8
        /*0048*/ 	.dword	_ZN41_INTERNAL_26a31d1f_4_k_cu_a9bbacb1_2717434cuda3std3__419piecewise_constructE
	.align		8
        /*0050*/ 	.dword	_ZN41_INTERNAL_26a31d1f_4_k_cu_a9bbacb1_2717434cuda3std3__48in_placeE
	.align		8
        /*0058*/ 	.dword	_ZN41_INTERNAL_26a31d1f_4_k_cu_a9bbacb1_2717434cuda3std3__420unreachable_sentinelE
	.align		8
        /*0060*/ 	.dword	_ZN41_INTERNAL_26a31d1f_4_k_cu_a9bbacb1_2717434cuda3std3__47nulloptE
	.align		8
        /*0068*/ 	.dword	_ZN41_INTERNAL_26a31d1f_4_k_cu_a9bbacb1_2717434cuda3std3__48unexpectE
	.align		8
        /*0070*/ 	.dword	_ZN41_INTERNAL_26a31d1f_4_k_cu_a9bbacb1_2717434cuda3std6ranges3__45__cpo4swapE
	.align		8
        /*0078*/ 	.dword	_ZN41_INTERNAL_26a31d1f_4_k_cu_a9bbacb1_2717434cuda3std6ranges3__45__cpo9iter_moveE
	.align		8
        /*0080*/ 	.dword	_ZN41_INTERNAL_26a31d1f_4_k_cu_a9bbacb1_2717434cuda3std6ranges3__45__cpo5beginE
	.align		8
        /*0088*/ 	.dword	_ZN41_INTERNAL_26a31d1f_4_k_cu_a9bbacb1_2717434cuda3std6ranges3__45__cpo3endE
	.align		8
        /*0090*/ 	.dword	_ZN41_INTERNAL_26a31d1f_4_k_cu_a9bbacb1_2717434cuda3std6ranges3__45__cpo6cbeginE
	.align		8
        /*0098*/ 	.dword	_ZN41_INTERNAL_26a31d1f_4_k_cu_a9bbacb1_2717434cuda3std6ranges3__45__cpo4cendE
	.align		8
        /*00a0*/ 	.dword	_ZN41_INTERNAL_26a31d1f_4_k_cu_a9bbacb1_2717434cuda3std6ranges3__45__cpo7advanceE
	.align		8
        /*00a8*/ 	.dword	_ZN41_INTERNAL_26a31d1f_4_k_cu_a9bbacb1_2717434cuda3std6ranges3__45__cpo9iter_swapE
	.align		8
        /*00b0*/ 	.dword	_ZN41_INTERNAL_26a31d1f_4_k_cu_a9bbacb1_2717434cuda3std6ranges3__45__cpo4nextE
	.align		8
        /*00b8*/ 	.dword	_ZN41_INTERNAL_26a31d1f_4_k_cu_a9bbacb1_2717434cuda3std6ranges3__45__cpo4prevE
	.align		8
        /*00c0*/ 	.dword	_ZN41_INTERNAL_26a31d1f_4_k_cu_a9bbacb1_2717434cuda3std6ranges3__45__cpo4dataE
	.align		8
        /*00c8*/ 	.dword	_ZN41_INTERNAL_26a31d1f_4_k_cu_a9bbacb1_2717434cuda3std6ranges3__45__cpo5cdataE
	.align		8
        /*00d0*/ 	.dword	_ZN41_INTERNAL_26a31d1f_4_k_cu_a9bbacb1_2717434cuda3std6ranges3__45__cpo4sizeE
	.align		8
        /*00d8*/ 	.dword	_ZN41_INTERNAL_26a31d1f_4_k_cu_a9bbacb1_2717434cuda3std6ranges3__45__cpo5ssizeE
	.align		8
        /*00e0*/ 	.dword	_ZN41_INTERNAL_26a31d1f_4_k_cu_a9bbacb1_2717434cuda3std6ranges3__45__cpo8distanceE
	.align		8
        /*00e8*/ 	.dword	_ZN41_INTERNAL_26a31d1f_4_k_cu_a9bbacb1_2717436thrust24THRUST_300001_SM_1000_NS6system6detail10sequential3seqE
	.align		8
        /*00f0*/ 	.dword	_ZN41_INTERNAL_26a31d1f_4_k_cu_a9bbacb1_2717436thrust24THRUST_300001_SM_1000_NS12placeholders2_1E
	.align		8
        /*00f8*/ 	.dword	_ZN41_INTERNAL_26a31d1f_4_k_cu_a9bbacb1_2717436thrust24THRUST_300001_SM_1000_NS12placeholders2_2E
	.align		8
        /*0100*/ 	.dword	_ZN41_INTERNAL_26a31d1f_4_k_cu_a9bbacb1_2717436thrust24THRUST_300001_SM_1000_NS12placeholders2_3E
	.align		8
        /*0108*/ 	.dword	_ZN41_INTERNAL_26a31d1f_4_k_cu_a9bbacb1_2717436thrust24THRUST_300001_SM_1000_NS12placeholders2_4E
	.align		8
        /*0110*/ 	.dword	_ZN41_INTERNAL_26a31d1f_4_k_cu_a9bbacb1_2717436thrust24THRUST_300001_SM_1000_NS12placeholders2_5E
	.align		8
        /*0118*/ 	.dword	_ZN41_INTERNAL_26a31d1f_4_k_cu_a9bbacb1_2717436thrust24THRUST_300001_SM_1000_NS12placeholders2_6E
	.align		8
        /*0120*/ 	.dword	_ZN41_INTERNAL_26a31d1f_4_k_cu_a9bbacb1_2717436thrust24THRUST_300001_SM_1000_NS12placeholders2_7E
	.align		8
        /*0128*/ 	.dword	_ZN41_INTERNAL_26a31d1f_4_k_cu_a9bbacb1_2717436thrust24THRUST_300001_SM_1000_NS12placeholders2_8E
	.align		8
        /*0130*/ 	.dword	_ZN41_INTERNAL_26a31d1f_4_k_cu_a9bbacb1_2717436thrust24THRUST_300001_SM_1000_NS12placeholders2_9E
	.align		8
        /*0138*/ 	.dword	_ZN41_INTERNAL_26a31d1f_4_k_cu_a9bbacb1_2717436thrust24THRUST_300001_SM_1000_NS12placeholders3_10E


//--------------------- .text._ZN3cub18CUB_300001_SM_10006detail11EmptyKernelIvEEvv --------------------------
	.section	.text._ZN3cub18CUB_300001_SM_10006detail11EmptyKernelIvEEvv,"ax",@progbits
	.align	128
        .global         _ZN3cub18CUB_300001_SM_10006detail11EmptyKernelIvEEvv
        .type           _ZN3cub18CUB_300001_SM_10006detail11EmptyKernelIvEEvv,@function
        .size           _ZN3cub18CUB_300001_SM_10006detail11EmptyKernelIvEEvv,(.L_x_1 - _ZN3cub18CUB_300001_SM_10006detail11EmptyKernelIvEEvv)
        .other          _ZN3cub18CUB_300001_SM_10006detail11EmptyKernelIvEEvv,@"STO_CUDA_ENTRY STV_DEFAULT"
_ZN3cub18CUB_300001_SM_10006detail11EmptyKernelIvEEvv:
.text._ZN3cub18CUB_300001_SM_10006detail11EmptyKernelIvEEvv:
[----:B------:R-:W-:Y:S01]  /*0000*/  LDC R1, c[0x0][0x37c] ;  /* 0x0000df00ff017b82 */ /* 0x000fe20000000800 */
[----:B------:R-:W-:Y:S05]  /*0010*/  EXIT ;  /* 0x000000000000794d */ /* 0x000fea0003800000 */
.L_x_0:
[----:B------:R-:W-:-:S00]  /*0020*/  BRA `(.L_x_0) ;  /* 0xfffffffc00fc7947 */ /* 0x000fc0000383ffff */
[----:B------:R-:W-:-:S00]  /*0030*/  NOP ;  /* 0x0000000000007918 */ /* 0x000fc00000000000 */
        /* <DEDUP_REMOVED lines=12> */
.L_x_1:


//--------------------- .nv.shared.reserved.0     --------------------------
	.section	.nv.shared.reserved.0,"aw",@nobits
	.weak		__nv_reservedSMEM_offset_0_alias
	.size		__nv_reservedSMEM_offset_0_alias, 0, 64
	.other		__nv_reservedSMEM_offset_0_alias,@"STO_CUDA_RESERVED_SHARED STV_DEFAULT"
__nv_reservedSMEM_offset_0_alias:
	.zero		0
	.zero		64


//--------------------- .nv.global                --------------------------
	.section	.nv.global,"aw",@nobits
.nv.global:
	.type		_ZN41_INTERNAL_26a31d1f_4_k_cu_a9bbacb1_2717436thrust24THRUST_300001_SM_1000_NS12placeholders2_5E,@object
	.size		_ZN41_INTERNAL_26a31d1f_4_k_cu_a9bbacb1_2717436thrust24THRUST_300001_SM_1000_NS12placeholders2_5E,(_ZN41_INTERNAL_26a31d1f_4_k_cu_a9bbacb1_2717434cuda3std3__45__cpo6cbeginE - _ZN41_INTERNAL_26a31d1f_4_k_cu_a9bbacb1_2717436thrust24THRUST_300001_SM_1000_NS12placeholders2_5E)
_ZN41_INTERNAL_26a31d1f_4_k_cu_a9bbacb1_2717436thrust24THRUST_300001_SM_1000_NS12placeholders2_5E:
	.zero		1
	.type		_ZN41_INTERNAL_26a31d1f_4_k_cu_a9bbacb1_2717434cuda3std3__45__cpo6cbeginE,@object
	.size		_ZN41_INTERNAL_26a31d1f_4_k_cu_a9bbacb1_2717434cuda3std3__45__cpo6cbeginE,(_ZN41_INTERNAL_26a31d1f_4_k_cu_a9bbacb1_2717434cuda3std6ranges3__45__cpo6cbeginE - _ZN41_INTERNAL_26a31d1f_4_k_cu_a9bbacb1_2717434cuda3std3__45__cpo6cbeginE)
_ZN41_INTERNAL_26a31d1f_4_k_cu_a9bbacb1_2717434cuda3std3__45__cpo6cbeginE:
	.zero		1
	.type		_ZN41_INTERNAL_26a31d1f_4_k_cu_a9bbacb1_2717434cuda3std6ranges3__45__cpo6cbeginE,@object
	.size		_ZN41_INTERNAL_26a31d1f_4_k_cu_a9bbacb1_2717434cuda3std6ranges3__45__cpo6cbeginE,(_ZN41_INTERNAL_26a31d1f_4_k_cu_a9bbacb1_2717434cuda3std3__48in_placeE - _ZN41_INTERNAL_26a31d1f_4_k_cu_a9bbacb1_2717434cuda3std6ranges3__45__cpo6cbeginE)
_ZN41_INTERNAL_26a31d1f_4_k_cu_a9bbacb1_2717434cuda3std6ranges3__45__cpo6cbeginE:
	.zero		1
	.type		_ZN41_INTERNAL_26a31d1f_4_k_cu_a9bbacb1_2717434cuda3std3__48in_placeE,@object
	.size		_ZN41_INTERNAL_26a31d1f_4_k_cu_a9bbacb1_2717434cuda3std3__48in_placeE,(_ZN41_INTERNAL_26a31d1f_4_k_cu_a9bbacb1_2717434cuda3std6ranges3__45__cpo4sizeE - _ZN41_INTERNAL_26a31d1f_4_k_cu_a9bbacb1_2717434cuda3std3__48in_placeE)
_ZN41_INTERNAL_26a31d1f_4_k_cu_a9bbacb1_2717434cuda3std3__48in_placeE:
	.zero		1
	.type		_ZN41_INTERNAL_26a31d1f_4_k_cu_a9bbacb1_2717434cuda3std6ranges3__45__cpo4sizeE,@object
	.size		_ZN41_INTERNAL_26a31d1f_4_k_cu_a9bbacb1_2717434cuda3std6ranges3__45__cpo4sizeE,(_ZN41_INTERNAL_26a31d1f_4_k_cu_a9bbacb1_2717436thrust24THRUST_300001_SM_1000_NS12placeholders2_9E - _ZN41_INTERNAL_26a31d1f_4_k_cu_a9bbacb1_2717434cuda3std6ranges3__45__cpo4sizeE)
_ZN41_INTERNAL_26a31d1f_4_k_cu_a9bbacb1_2717434cuda3std6ranges3__45__cpo4sizeE:
	.zero		1
	.type		_ZN41_INTERNAL_26a31d1f_4_k_cu_a9bbacb1_2717436thrust24THRUST_300001_SM_1000_NS12placeholders2_9E,@object
	.size		_ZN41_INTERNAL_26a31d1f_4_k_cu_a9bbacb1_2717436thrust24THRUST_300001_SM_1000_NS12placeholders2_9E,(_ZN41_INTERNAL_26a31d1f_4_k_cu_a9bbacb1_2717434cuda3std3__45__cpo7crbeginE - _ZN41_INTERNAL_26a31d1f_4_k_cu_a9bbacb1_2717436thrust24THRUST_300001_SM_1000_NS12placeholders2_9E)
_ZN41_INTERNAL_26a31d1f_4_k_cu_a9bbacb1_2717436thrust24THRUST_300001_SM_1000_NS12placeholders2_9E:
	.zero		1
	.type		_ZN41_INTERNAL_26a31d1f_4_k_cu_a9bbacb1_2717434cuda3std3__45__cpo7crbeginE,@object
	.size		_ZN41_INTERNAL_26a31d1f_4_k_cu_a9bbacb1_2717434cuda3std3__45__cpo7crbeginE,(_ZN41_INTERNAL_26a31d1f_4_k_cu_a9bbacb1_2717434cuda3std6ranges3__45__cpo4nextE - _ZN41_INTERNAL_26a31d1f_4_k_cu_a9bbacb1_2717434cuda3std3__45__cpo7crbeginE)
_ZN41_INTERNAL_26a31d1f_4_k_cu_a9bbacb1_2717434cuda3std3__45__cpo7crbeginE:
	.zero		1
	.type		_ZN41_INTERNAL_26a31d1f_4_k_cu_a9bbacb1_2717434cuda3std6ranges3__45__cpo4nextE,@object
	.size		_ZN41_INTERNAL_26a31d1f_4_k_cu_a9bbacb1_2717434cuda3std6ranges3__45__cpo4nextE,(_ZN41_INTERNAL_26a31d1f_4_k_cu_a9bbacb1_2717434cuda3std6ranges3__45__cpo4swapE - _ZN41_INTERNAL_26a31d1f_4_k_cu_a9bbacb1_2717434cuda3std6ranges3__45__cpo4nextE)
_ZN41_INTERNAL_26a31d1f_4_k_cu_a9bbacb1_2717434cuda3std6ranges3__45__cpo4nextE:
	.zero		1
	.type		_ZN41_INTERNAL_26a31d1f_4_k_cu_a9bbacb1_2717434cuda3std6ranges3__45__cpo4swapE,@object
	.size		_ZN41_INTERNAL_26a31d1f_4_k_cu_a9bbacb1_2717434cuda3std6ranges3__45__cpo4swapE,(_ZN41_INTERNAL_26a31d1f_4_k_cu_a9bbacb1_2717436thrust24THRUST_300001_SM_1000_NS12placeholders2_1E - _ZN41_INTERNAL_26a31d1f_4_k_cu_a9bbacb1_2717434cuda3std6ranges3__45__cpo4swapE)
_ZN41_INTERNAL_26a31d1f_4_k_cu_a9bbacb1_2717434cuda3std6ranges3__45__cpo4swapE:
	.zero		1
	.type		_ZN41_INTERNAL_26a31d1f_4_k_cu_a9bbacb1_2717436thrust24THRUST_300001_SM_1000_NS12placeholders2_1E,@object
	.size		_ZN41_INTERNAL_26a31d1f_4_k_cu_a9bbacb1_2717436thrust24THRUST_300001_SM_1000_NS12placeholders2_1E,(_ZN41_INTERNAL_26a31d1f_4_k_cu_a9bbacb1_2717436thrust24THRUST_300001_SM_1000_NS12placeholders2_3E - _ZN41_INTERNAL_26a31d1f_4_k_cu_a9bbacb1_2717436thrust24THRUST_300001_SM_1000_NS12placeholders2_1E)
_ZN41_INTERNAL_26a31d1f_4_k_cu_a9bbacb1_2717436thrust24THRUST_300001_SM_1000_NS12placeholders2_1E:
	.zero		1
	.type		_ZN41_INTERNAL_26a31d1f_4_k_cu_a9bbacb1_2717436thrust24THRUST_300001_SM_1000_NS12placeholders2_3E,@object
	.size		_ZN41_INTERNAL_26a31d1f_4_k_cu_a9bbacb1_2717436thrust24THRUST_300001_SM_1000_NS12placeholders2_3E,(_ZN41_INTERNAL_26a31d1f_4_k_cu_a9bbacb1_2717434cuda3std3__45__cpo5beginE - _ZN41_INTERNAL_26a31d1f_4_k_cu_a9bbacb1_2717436thrust24THRUST_300001_SM_1000_NS12placeholders2_3E)
_ZN41_INTERNAL_26a31d1f_4_k_cu_a9bbacb1_2717436thrust24THRUST_300001_SM_1000_NS12placeholders2_3E:
	.zero		1
	.type		_ZN41_INTERNAL_26a31d1f_4_k_cu_a9bbacb1_2717434cuda3std3__45__cpo5beginE,@object
	.size		_ZN41_INTERNAL_26a31d1f_4_k_cu_a9bbacb1_2717434cuda3std3__45__cpo5beginE,(_ZN41_INTERNAL_26a31d1f_4_k_cu_a9bbacb1_2717434cuda3std6ranges3__45__cpo5beginE - _ZN41_INTERNAL_26a31d1f_4_k_cu_a9bbacb1_2717434cuda3std3__45__cpo5beginE)
_ZN41_INTERNAL_26a31d1f_4_k_cu_a9bbacb1_2717434cuda3std3__45__cpo5beginE:
	.zero		1
	.type		_ZN41_INTERNAL_26a31d1f_4_k_cu_a9bbacb1_2717434cuda3std6ranges3__45__cpo5beginE,@object
	.size		_ZN41_INTERNAL_26a31d1f_4_k_cu_a9bbacb1_2717434cuda3std6ranges3__45__cpo5beginE,(_ZN41_INTERNAL_26a31d1f_4_k_cu_a9bbacb1_2717434cuda3std3__443_GLOBAL__N__26a31d1f_4_k_cu_a9bbacb1_2717436ignoreE - _ZN41_INTERNAL_26a31d1f_4_k_cu_a9bbacb1_2717434cuda3std6ranges3__45__cpo5beginE)
_ZN41_INTERNAL_26a31d1f_4_k_cu_a9bbacb1_2717434cuda3std6ranges3__45__cpo5beginE:
	.zero		1
	.type		_ZN41_INTERNAL_26a31d1f_4_k_cu_a9bbacb1_2717434cuda3std3__443_GLOBAL__N__26a31d1f_4_k_cu_a9bbacb1_2717436ignoreE,@object
	.size		_ZN41_INTERNAL_26a31d1f_4_k_cu_a9bbacb1_2717434cuda3std3__443_GLOBAL__N__26a31d1f_4_k_cu_a9bbacb1_2717436ignoreE,(_ZN41_INTERNAL_26a31d1f_4_k_cu_a9bbacb1_2717434cuda3std6ranges3__45__cpo4dataE - _ZN41_INTERNAL_26a31d1f_4_k_cu_a9bbacb1_2717434cuda3std3__443_GLOBAL__N__26a31d1f_4_k_cu_a9bbacb1_2717436ignoreE)
_ZN41_INTERNAL_26a31d1f_4_k_cu_a9bbacb1_2717434cuda3std3__443_GLOBAL__N__26a31d1f_4_k_cu_a9bbacb1_2717436ignoreE:
	.zero		1
	.type		_ZN41_INTERNAL_26a31d1f_4_k_cu_a9bbacb1_2717434cuda3std6ranges3__45__cpo4dataE,@object
	.size		_ZN41_INTERNAL_26a31d1f_4_k_cu_a9bbacb1_2717434cuda3std6ranges3__45__cpo4dataE,(_ZN41_INTERNAL_26a31d1f_4_k_cu_a9bbacb1_2717436thrust24THRUST_300001_SM_1000_NS12placeholders2_7E - _ZN41_INTERNAL_26a31d1f_4_k_cu_a9bbacb1_2717434cuda3std6ranges3__45__cpo4dataE)
_ZN41_INTERNAL_26a31d1f_4_k_cu_a9bbacb1_2717434cuda3std6ranges3__45__cpo4dataE:
	.zero		1
	.type		_ZN41_INTERNAL_26a31d1f_4_k_cu_a9bbacb1_2717436thrust24THRUST_300001_SM_1000_NS12placeholders2_7E,@object
	.size		_ZN41_INTERNAL_26a31d1f_4_k_cu_a9bbacb1_2717436thrust24THRUST_300001_SM_1000_NS12placeholders2_7E,(_ZN41_INTERNAL_26a31d1f_4_k_cu_a9bbacb1_2717434cuda3std3__45__cpo6rbeginE - _ZN41_INTERNAL_26a31d1f_4_k_cu_a9bbacb1_2717436thrust24THRUST_300001_SM_1000_NS12placeholders2_7E)
_ZN41_INTERNAL_26a31d1f_4_k_cu_a9bbacb1_2717436thrust24THRUST_300001_SM_1000_NS12placeholders2_7E:
	.zero		1
	.type		_ZN41_INTERNAL_26a31d1f_4_k_cu_a9bbacb1_2717434cuda3std3__45__cpo6rbeginE,@object
	.size		_ZN41_INTERNAL_26a31d1f_4_k_cu_a9bbacb1_2717434cuda3std3__45__cpo6rbeginE,(_ZN41_INTERNAL_26a31d1f_4_k_cu_a9bbacb1_2717434cuda3std6ranges3__45__cpo7advanceE - _ZN41_INTERNAL_26a31d1f_4_k_cu_a9bbacb1_2717434cuda3std3__45__cpo6rbeginE)
_ZN41_INTERNAL_26a31d1f_4_k_cu_a9bbacb1_2717434cuda3std3__45__cpo6rbeginE:
	.zero		1
	.type		_ZN41_INTERNAL_26a31d1f_4_k_cu_a9bbacb1_2717434cuda3std6ranges3__45__cpo7advanceE,@object
	.size		_ZN41_INTERNAL_26a31d1f_4_k_cu_a9bbacb1_2717434cuda3std6ranges3__45__cpo7advanceE,(_ZN41_INTERNAL_26a31d1f_4_k_cu_a9bbacb1_2717434cuda3std3__47nulloptE - _ZN41_INTERNAL_26a31d1f_4_k_cu_a9bbacb1_2717434cuda3std6ranges3__45__cpo7advanceE)
_ZN41_INTERNAL_26a31d1f_4_k_cu_a9bbacb1_2717434cuda3std6ranges3__45__cpo7advanceE:
	.zero		1
	.type		_ZN41_INTERNAL_26a31d1f_4_k_cu_a9bbacb1_2717434cuda3std3__47nulloptE,@object
	.size		_ZN41_INTERNAL_26a31d1f_4_k_cu_a9bbacb1_2717434cuda3std3__47nulloptE,(_ZN41_INTERNAL_26a31d1f_4_k_cu_a9bbacb1_2717434cuda3std6ranges3__45__cpo8distanceE - _ZN41_INTERNAL_26a31d1f_4_k_cu_a9bbacb1_2717434cuda3std3__47nulloptE)
_ZN41_INTERNAL_26a31d1f_4_k_cu_a9bbacb1_2717434cuda3std3__47nulloptE:
	.zero		1
	.type		_ZN41_INTERNAL_26a31d1f_4_k_cu_a9bbacb1_2717434cuda3std6ranges3__45__cpo8distanceE,@object
	.size		_ZN41_INTERNAL_26a31d1f_4_k_cu_a9bbacb1_2717434cuda3std6ranges3__45__cpo8distanceE,(_ZN41_INTERNAL_26a31d1f_4_k_cu_a9bbacb1_2717436thrust24THRUST_300001_SM_1000_NS12placeholders2_6E - _ZN41_INTERNAL_26a31d1f_4_k_cu_a9bbacb1_2717434cuda3std6ranges3__45__cpo8distanceE)
_ZN41_INTERNAL_26a31d1f_4_k_cu_a9bbacb1_2717434cuda3std6ranges3__45__cpo8distanceE:
	.zero		1
	.type		_ZN41_INTERNAL_26a31d1f_4_k_cu_a9bbacb1_2717436thrust24THRUST_300001_SM_1000_NS12placeholders2_6E,@object
	.size		_ZN41_INTERNAL_26a31d1f_4_k_cu_a9bbacb1_2717436thrust24THRUST_300001_SM_1000_NS12placeholders2_6E,(_ZN41_INTERNAL_26a31d1f_4_k_cu_a9bbacb1_2717434cuda3std3__45__cpo4cendE - _ZN41_INTERNAL_26a31d1f_4_k_cu_a9bbacb1_2717436thrust24THRUST_300001_SM_1000_NS12placeholders2_6E)
_ZN41_INTERNAL_26a31d1f_4_k_cu_a9bbacb1_2717436thrust24THRUST_300001_SM_1000_NS12placeholders2_6E:
	.zero		1
	.type		_ZN41_INTERNAL_26a31d1f_4_k_cu_a9bbacb1_2717434cuda3std3__45__cpo4cendE,@object
	.size		_ZN41_INTERNAL_26a31d1f_4_k_cu_a9bbacb1_2717434cuda3std3__45__cpo4cendE,(_ZN41_INTERNAL_26a31d1f_4_k_cu_a9bbacb1_2717434cuda3std6ranges3__45__cpo4cendE - _ZN41_INTERNAL_26a31d1f_4_k_cu_a9bbacb1_2717434cuda3std3__45__cpo4cendE)
_ZN41_INTERNAL_26a31d1f_4_k_cu_a9bbacb1_2717434cuda3std3__45__cpo4cendE:
	.zero		1
	.type		_ZN41_INTERNAL_26a31d1f_4_k_cu_a9bbacb1_2717434cuda3std6ranges3__45__cpo4cendE,@object
	.size		_ZN41_INTERNAL_26a31d1f_4_k_cu_a9bbacb1_2717434cuda3std6ranges3__45__cpo4cendE,(_ZN41_INTERNAL_26a31d1f_4_k_cu_a9bbacb1_2717434cuda3std3__420unreachable_sentinelE - _ZN41_INTERNAL_26a31d1f_4_k_cu_a9bbacb1_2717434cuda3std6ranges3__45__cpo4cendE)
_ZN41_INTERNAL_26a31d1f_4_k_cu_a9bbacb1_2717434cuda3std6ranges3__45__cpo4cendE:
	.zero		1
	.type		_ZN41_INTERNAL_26a31d1f_4_k_cu_a9bbacb1_2717434cuda3std3__420unreachable_sentinelE,@object
	.size		_ZN41_INTERNAL_26a31d1f_4_k_cu_a9bbacb1_2717434cuda3std3__420unreachable_sentinelE,(_ZN41_INTERNAL_26a31d1f_4_k_cu_a9bbacb1_2717434cuda3std6ranges3__45__cpo5ssizeE - _ZN41_INTERNAL_26a31d1f_4_k_cu_a9bbacb1_2717434cuda3std3__420unreachable_sentinelE)
_ZN41_INTERNAL_26a31d1f_4_k_cu_a9bbacb1_2717434cuda3std3__420unreachable_sentinelE:
	.zero		1
	.type		_ZN41_INTERNAL_26a31d1f_4_k_cu_a9bbacb1_2717434cuda3std6ranges3__45__cpo5ssizeE,@object
	.size		_ZN41_INTERNAL_26a31d1f_4_k_cu_a9bbacb1_2717434cuda3std6ranges3__45__cpo5ssizeE,(_ZN41_INTERNAL_26a31d1f_4_k_cu_a9bbacb1_2717436thrust24THRUST_300001_SM_1000_NS12placeholders3_10E - _ZN41_INTERNAL_26a31d1f_4_k_cu_a9bbacb1_2717434cuda3std6ranges3__45__cpo5ssizeE)
_ZN41_INTERNAL_26a31d1f_4_k_cu_a9bbacb1_2717434cuda3std6ranges3__45__cpo5ssizeE:
	.zero		1
	.type		_ZN41_INTERNAL_26a31d1f_4_k_cu_a9bbacb1_2717436thrust24THRUST_300001_SM_1000_NS12placeholders3_10E,@object
	.size		_ZN41_INTERNAL_26a31d1f_4_k_cu_a9bbacb1_2717436thrust24THRUST_300001_SM_1000_NS12placeholders3_10E,(_ZN41_INTERNAL_26a31d1f_4_k_cu_a9bbacb1_2717434cuda3std3__45__cpo5crendE - _ZN41_INTERNAL_26a31d1f_4_k_cu_a9bbacb1_2717436thrust24THRUST_300001_SM_1000_NS12placeholders3_10E)
_ZN41_INTERNAL_26a31d1f_4_k_cu_a9bbacb1_2717436thrust24THRUST_300001_SM_1000_NS12placeholders3_10E:
	.zero		1
	.type		_ZN41_INTERNAL_26a31d1f_4_k_cu_a9bbacb1_2717434cuda3std3__45__cpo5crendE,@object
	.size		_ZN41_INTERNAL_26a31d1f_4_k_cu_a9bbacb1_2717434cuda3std3__45__cpo5crendE,(_ZN41_INTERNAL_26a31d1f_4_k_cu_a9bbacb1_2717434cuda3std6ranges3__45__cpo4prevE - _ZN41_INTERNAL_26a31d1f_4_k_cu_a9bbacb1_2717434cuda3std3__45__cpo5crendE)
_ZN41_INTERNAL_26a31d1f_4_k_cu_a9bbacb1_2717434cuda3std3__45__cpo5crendE:
	.zero		1
	.type		_ZN41_INTERNAL_26a31d1f_4_k_cu_a9bbacb1_2717434cuda3std6ranges3__45__cpo4prevE,@object
	.size		_ZN41_INTERNAL_26a31d1f_4_k_cu_a9bbacb1_2717434cuda3std6ranges3__45__cpo4prevE,(_ZN41_INTERNAL_26a31d1f_4_k_cu_a9bbacb1_2717434cuda3std6ranges3__45__cpo9iter_moveE - _ZN41_INTERNAL_26a31d1f_4_k_cu_a9bbacb1_2717434cuda3std6ranges3__45__cpo4prevE)
_ZN41_INTERNAL_26a31d1f_4_k_cu_a9bbacb1_2717434cuda3std6ranges3__45__cpo4prevE:
	.zero		1
	.type		_ZN41_INTERNAL_26a31d1f_4_k_cu_a9bbacb1_2717434cuda3std6ranges3__45__cpo9iter_moveE,@object
	.size		_ZN41_INTERNAL_26a31d1f_4_k_cu_a9bbacb1_2717434cuda3std6ranges3__45__cpo9iter_moveE,(_ZN41_INTERNAL_26a31d1f_4_k_cu_a9bbacb1_2717436thrust24THRUST_300001_SM_1000_NS12placeholders2_2E - _ZN41_INTERNAL_26a31d1f_4_k_cu_a9bbacb1_2717434cuda3std6ranges3__45__cpo9iter_moveE)
_ZN41_INTERNAL_26a31d1f_4_k_cu_a9bbacb1_2717434cuda3std6ranges3__45__cpo9iter_moveE:
	.zero		1
	.type		_ZN41_INTERNAL_26a31d1f_4_k_cu_a9bbacb1_2717436thrust24THRUST_300001_SM_1000_NS12placeholders2_2E,@object
	.size		_ZN41_INTERNAL_26a31d1f_4_k_cu_a9bbacb1_2717436thrust24THRUST_300001_SM_1000_NS12placeholders2_2E,(_ZN41_INTERNAL_26a31d1f_4_k_cu_a9bbacb1_2717436thrust24THRUST_300001_SM_1000_NS12placeholders2_4E - _ZN41_INTERNAL_26a31d1f_4_k_cu_a9bbacb1_2717436thrust24THRUST_300001_SM_1000_NS12placeholders2_2E)
_ZN41_INTERNAL_26a31d1f_4_k_cu_a9bbacb1_2717436thrust24THRUST_300001_SM_1000_NS12placeholders2_2E:
	.zero		1
	.type		_ZN41_INTERNAL_26a31d1f_4_k_cu_a9bbacb1_2717436thrust24THRUST_300001_SM_1000_NS12placeholders2_4E,@object
	.size		_ZN41_INTERNAL_26a31d1f_4_k_cu_a9bbacb1_2717436thrust24THRUST_300001_SM_1000_NS12placeholders2_4E,(_ZN41_INTERNAL_26a31d1f_4_k_cu_a9bbacb1_2717434cuda3std3__45__cpo3endE - _ZN41_INTERNAL_26a31d1f_4_k_cu_a9bbacb1_2717436thrust24THRUST_300001_SM_1000_NS12placeholders2_4E)
_ZN41_INTERNAL_26a31d1f_4_k_cu_a9bbacb1_2717436thrust24THRUST_300001_SM_1000_NS12placeholders2_4E:
	.zero		1
	.type		_ZN41_INTERNAL_26a31d1f_4_k_cu_a9bbacb1_2717434cuda3std3__45__cpo3endE,@object
	.size		_ZN41_INTERNAL_26a31d1f_4_k_cu_a9bbacb1_2717434cuda3std3__45__cpo3endE,(_ZN41_INTERNAL_26a31d1f_4_k_cu_a9bbacb1_2717434cuda3std6ranges3__45__cpo3endE - _ZN41_INTERNAL_26a31d1f_4_k_cu_a9bbacb1_2717434cuda3std3__45__cpo3endE)
_ZN41_INTERNAL_26a31d1f_4_k_cu_a9bbacb1_2717434cuda3std3__45__cpo3endE:
	.zero		1
	.type		_ZN41_INTERNAL_26a31d1f_4_k_cu_a9bbacb1_2717434cuda3std6ranges3__45__cpo3endE,@object
	.size		_ZN41_INTERNAL_26a31d1f_4_k_cu_a9bbacb1_2717434cuda3std6ranges3__45__cpo3endE,(_ZN41_INTERNAL_26a31d1f_4_k_cu_a9bbacb1_2717434cuda3std3__419piecewise_constructE - _ZN41_INTERNAL_26a31d1f_4_k_cu_a9bbacb1_2717434cuda3std6ranges3__45__cpo3endE)
_ZN41_INTERNAL_26a31d1f_4_k_cu_a9bbacb1_2717434cuda3std6ranges3__45__cpo3endE:
	.zero		1
	.type		_ZN41_INTERNAL_26a31d1f_4_k_cu_a9bbacb1_2717434cuda3std3__419piecewise_constructE,@object
	.size		_ZN41_INTERNAL_26a31d1f_4_k_cu_a9bbacb1_2717434cuda3std3__419piecewise_constructE,(_ZN41_INTERNAL_26a31d1f_4_k_cu_a9bbacb1_2717434cuda3std6ranges3__45__cpo5cdataE - _ZN41_INTERNAL_26a31d1f_4_k_cu_a9bbacb1_2717434cuda3std3__419piecewise_constructE)
_ZN41_INTERNAL_26a31d1f_4_k_cu_a9bbacb1_2717434cuda3std3__419piecewise_constructE:
	.zero		1
	.type		_ZN41_INTERNAL_26a31d1f_4_k_cu_a9bbacb1_2717434cuda3std6ranges3__45__cpo5cdataE,@object
	.size		_ZN41_INTERNAL_26a31d1f_4_k_cu_a9bbacb1_2717434cuda3std6ranges3__45__cpo5cdataE,(_ZN41_INTERNAL_26a31d1f_4_k_cu_a9bbacb1_2717436thrust24THRUST_300001_SM_1000_NS12placeholders2_8E - _ZN41_INTERNAL_26a31d1f_4_k_cu_a9bbacb1_2717434cuda3std6ranges3__45__cpo5cdataE)
_ZN41_INTERNAL_26a31d1f_4_k_cu_a9bbacb1_2717434cuda3std6ranges3__45__cpo5cdataE:
	.zero		1
	.type		_ZN41_INTERNAL_26a31d1f_4_k_cu_a9bbacb1_2717436thrust24THRUST_300001_SM_1000_NS12placeholders2_8E,@object
	.size		_ZN41_INTERNAL_26a31d1f_4_k_cu_a9bbacb1_2717436thrust24THRUST_300001_SM_1000_NS12placeholders2_8E,(_ZN41_INTERNAL_26a31d1f_4_k_cu_a9bbacb1_2717434cuda3std3__45__cpo4rendE - _ZN41_INTERNAL_26a31d1f_4_k_cu_a9bbacb1_2717436thrust24THRUST_300001_SM_1000_NS12placeholders2_8E)
_ZN41_INTERNAL_26a31d1f_4_k_cu_a9bbacb1_2717436thrust24THRUST_300001_SM_1000_NS12placeholders2_8E:
	.zero		1
	.type		_ZN41_INTERNAL_26a31d1f_4_k_cu_a9bbacb1_2717434cuda3std3__45__cpo4rendE,@object
	.size		_ZN41_INTERNAL_26a31d1f_4_k_cu_a9bbacb1_2717434cuda3std3__45__cpo4rendE,(_ZN41_INTERNAL_26a31d1f_4_k_cu_a9bbacb1_2717434cuda3std6ranges3__45__cpo9iter_swapE - _ZN41_INTERNAL_26a31d1f_4_k_cu_a9bbacb1_2717434cuda3std3__45__cpo4rendE)
_ZN41_INTERNAL_26a31d1f_4_k_cu_a9bbacb1_2717434cuda3std3__45__cpo4rendE:
	.zero		1
	.type		_ZN41_INTERNAL_26a31d1f_4_k_cu_a9bbacb1_2717434cuda3std6ranges3__45__cpo9iter_swapE,@object
	.size		_ZN41_INTERNAL_26a31d1f_4_k_cu_a9bbacb1_2717434cuda3std6ranges3__45__cpo9iter_swapE,(_ZN41_INTERNAL_26a31d1f_4_k_cu_a9bbacb1_2717434cuda3std3__48unexpectE - _ZN41_INTERNAL_26a31d1f_4_k_cu_a9bbacb1_2717434cuda3std6ranges3__45__cpo9iter_swapE)
_ZN41_INTERNAL_26a31d1f_4_k_cu_a9bbacb1_2717434cuda3std6ranges3__45__cpo9iter_swapE:
	.zero		1
	.type		_ZN41_INTERNAL_26a31d1f_4_k_cu_a9bbacb1_2717434cuda3std3__48unexpectE,@object
	.size		_ZN41_INTERNAL_26a31d1f_4_k_cu_a9bbacb1_2717434cuda3std3__48unexpectE,(_ZN41_INTERNAL_26a31d1f_4_k_cu_a9bbacb1_2717436thrust24THRUST_300001_SM_1000_NS6system6detail10sequential3seqE - _ZN41_INTERNAL_26a31d1f_4_k_cu_a9bbacb1_2717434cuda3std3__48unexpectE)
_ZN41_INTERNAL_26a31d1f_4_k_cu_a9bbacb1_2717434cuda3std3__48unexpectE:
	.zero		1
	.type		_ZN41_INTERNAL_26a31d1f_4_k_cu_a9bbacb1_2717436thrust24THRUST_300001_SM_1000_NS6system6detail10sequential3seqE,@object
	.size		_ZN41_INTERNAL_26a31d1f_4_k_cu_a9bbacb1_2717436thrust24THRUST_300001_SM_1000_NS6system6detail10sequential3seqE,(.L_29 - _ZN41_INTERNAL_26a31d1f_4_k_cu_a9bbacb1_2717436thrust24THRUST_300001_SM_1000_NS6system6detail10sequential3seqE)
_ZN41_INTERNAL_26a31d1f_4_k_cu_a9bbacb1_2717436thrust24THRUST_300001_SM_1000_NS6system6detail10sequential3seqE:
	.zero		1
.L_29:


//--------------------- .nv.constant0._ZN3cub18CUB_300001_SM_10006detail11EmptyKernelIvEEvv --------------------------
	.section	.nv.constant0._ZN3cub18CUB_300001_SM_10006detail11EmptyKernelIvEEvv,"a",@progbits
	.sectionflags	@""
	.align	4
.nv.constant0._ZN3cub18CUB_300001_SM_10006detail11EmptyKernelIvEEvv:
	.zero		896


//--------------------- SYMBOLS --------------------------

	.type		.nv.reservedSmem.offset0,@object
	.size		.nv.reservedSmem.offset0,0x4
